	.headerflags	@"EF_CUDA_TEXMODE_UNIFIED EF_CUDA_64BIT_ADDRESS EF_CUDA_ACCELERATORS EF_CUDA_SM90 EF_CUDA_VIRTUAL_SM(EF_CUDA_SM90)"
	.elftype	@"ET_EXEC"


//--------------------- .nv.info                  --------------------------
	.section	.nv.info,"",@"SHT_CUDA_INFO"
	.align	4


	//----- nvinfo : EIATTR_REGCOUNT
	.align		4
        /*0000*/ 	.byte	0x04, 0x2f
        /*0002*/ 	.short	(.L_1 - .L_0)
	.align		4
.L_0:
        /*0004*/ 	.word	index@(triton_poi_fused_convolution_relu_threshold_backward_19)
        /*0008*/ 	.word	0x0000001a


	//----- nvinfo : EIATTR_MIN_STACK_SIZE
	.align		4
.L_1:
        /*000c*/ 	.byte	0x04, 0x12
        /*000e*/ 	.short	(.L_3 - .L_2)
	.align		4
.L_2:
        /*0010*/ 	.word	index@(triton_poi_fused_convolution_relu_threshold_backward_19)
        /*0014*/ 	.word	0x00000000


	//----- nvinfo : EIATTR_FRAME_SIZE
	.align		4
.L_3:
        /*0018*/ 	.byte	0x04, 0x11
        /*001a*/ 	.short	(.L_5 - .L_4)
	.align		4
.L_4:
        /*001c*/ 	.word	index@(triton_poi_fused_convolution_relu_threshold_backward_19)
        /*0020*/ 	.word	0x00000000


	//----- nvinfo : EIATTR_MIN_STACK_SIZE
	.align		4
.L_5:
        /*0024*/ 	.byte	0x04, 0x12
        /*0026*/ 	.short	(.L_7 - .L_6)
	.align		4
.L_6:
        /*0028*/ 	.word	index@(triton_poi_fused_convolution_relu_threshold_backward_19)
        /*002c*/ 	.word	0x00000000
.L_7:


//--------------------- .nv.info.triton_poi_fused_convolution_relu_threshold_backward_19 --------------------------
	.section	.nv.info.triton_poi_fused_convolution_relu_threshold_backward_19,"",@"SHT_CUDA_INFO"
	.sectionflags	@""
	.align	4


	//----- nvinfo : EIATTR_CUDA_API_VERSION
	.align		4
        /*0000*/ 	.byte	0x04, 0x37
        /*0002*/ 	.short	(.L_9 - .L_8)
.L_8:
        /*0004*/ 	.word	0x0000007c


	//----- nvinfo : EIATTR_KPARAM_INFO
	.align		4
.L_9:
        /*0008*/ 	.byte	0x04, 0x17
        /*000a*/ 	.short	(.L_11 - .L_10)
.L_10:
        /*000c*/ 	.word	0x00000000
        /*0010*/ 	.short	0x0003
        /*0012*/ 	.short	0x0018
        /*0014*/ 	.byte	0x00, 0xf0, 0x11, 0x00


	//----- nvinfo : EIATTR_KPARAM_INFO
	.align		4
.L_11:
        /*0018*/ 	.byte	0x04, 0x17
        /*001a*/ 	.short	(.L_13 - .L_12)
.L_12:
        /*001c*/ 	.word	0x00000000
        /*0020*/ 	.short	0x0002
        /*0022*/ 	.short	0x0010
        /*0024*/ 	.byte	0x00, 0xf4, 0x21, 0x00


	//----- nvinfo : EIATTR_KPARAM_INFO
	.align		4
.L_13:
        /*0028*/ 	.byte	0x04, 0x17
        /*002a*/ 	.short	(.L_15 - .L_14)
.L_14:
        /*002c*/ 	.word	0x00000000
        /*0030*/ 	.short	0x0001
        /*0032*/ 	.short	0x0008
        /*0034*/ 	.byte	0x00, 0xf4, 0x21, 0x00


	//----- nvinfo : EIATTR_KPARAM_INFO
	.align		4
.L_15:
        /*0038*/ 	.byte	0x04, 0x17
        /*003a*/ 	.short	(.L_17 - .L_16)
.L_16:
        /*003c*/ 	.word	0x00000000
        /*0040*/ 	.short	0x0000
        /*0042*/ 	.short	0x0000
        /*0044*/ 	.byte	0x00, 0xf4, 0x21, 0x00


	//----- nvinfo : EIATTR_SPARSE_MMA_MASK
	.align		4
.L_17:
        /*0048*/ 	.byte	0x03, 0x50
        /*004a*/ 	.short	0x0000


	//----- nvinfo : EIATTR_MAXREG_COUNT
	.align		4
        /*004c*/ 	.byte	0x03, 0x1b
        /*004e*/ 	.short	0x00ff


	//----- nvinfo : EIATTR_EXIT_INSTR_OFFSETS
	.align		4
        /*0050*/ 	.byte	0x04, 0x1c
        /*0052*/ 	.short	(.L_19 - .L_18)


	//   ....[0]....
.L_18:
        /*0054*/ 	.word	0x00000530


	//   ....[1]....
        /*0058*/ 	.word	0x00000550


	//----- nvinfo : EIATTR_REQNTID
	.align		4
.L_19:
        /*005c*/ 	.byte	0x04, 0x10
        /*005e*/ 	.short	(.L_21 - .L_20)
.L_20:
        /*0060*/ 	.word	0x00000080
        /*0064*/ 	.word	0x00000001
        /*0068*/ 	.word	0x00000001


	//----- nvinfo : EIATTR_CBANK_PARAM_SIZE
	.align		4
.L_21:
        /*006c*/ 	.byte	0x03, 0x19
        /*006e*/ 	.short	0x001c


	//----- nvinfo : EIATTR_PARAM_CBANK
	.align		4
        /*0070*/ 	.byte	0x04, 0x0a
        /*0072*/ 	.short	(.L_23 - .L_22)
	.align		4
.L_22:
        /*0074*/ 	.word	index@(.nv.constant0.triton_poi_fused_convolution_relu_threshold_backward_19)
        /*0078*/ 	.short	0x0210
        /*007a*/ 	.short	0x001c


	//----- nvinfo : EIATTR_SW_WAR
	.align		4
.L_23:
        /*007c*/ 	.byte	0x04, 0x36
        /*007e*/ 	.short	(.L_25 - .L_24)
.L_24:
        /*0080*/ 	.word	0x00000008
.L_25:


//--------------------- .nv.callgraph             --------------------------
	.section	.nv.callgraph,"",@"SHT_CUDA_CALLGRAPH"
	.align	4
	.sectionentsize	8
	.align		4
        /*0000*/ 	.word	0x00000000
	.align		4
        /*0004*/ 	.word	0xffffffff
	.align		4
        /*0008*/ 	.word	0x00000000
	.align		4
        /*000c*/ 	.word	0xfffffffe
	.align		4
        /*0010*/ 	.word	0x00000000
	.align		4
        /*0014*/ 	.word	0xfffffffd
	.align		4
        /*0018*/ 	.word	0x00000000
	.align		4
        /*001c*/ 	.word	0xfffffffc


//--------------------- .text.triton_poi_fused_convolution_relu_threshold_backward_19 --------------------------
	.section	.text.triton_poi_fused_convolution_relu_threshold_backward_19,"ax",@progbits
	.align	128
        .global         triton_poi_fused_convolution_relu_threshold_backward_19
        .type           triton_poi_fused_convolution_relu_threshold_backward_19,@function
        .size           triton_poi_fused_convolution_relu_threshold_backward_19,(.L_x_1 - triton_poi_fused_convolution_relu_threshold_backward_19)
        .other          triton_poi_fused_convolution_relu_threshold_backward_19,@"STO_CUDA_ENTRY STV_DEFAULT"
triton_poi_fused_convolution_relu_threshold_backward_19:
.text.triton_poi_fused_convolution_relu_threshold_backward_19:
[----:B------:R-:W0:Y:S02]  /*0000*/  LDC R1, c[0x0][0x28] ;  /* 0x00000a00ff017b82 */ /* 0x000e240000000800 */
[----:B------:R-:W1:Y:S01]  /*0010*/  S2R R0, SR_TID.X ;  /* 0x0000000000007919 */ /* 0x000e620000002100 */
[----:B------:R-:W2:Y:S01]  /*0020*/  LDC.64 R12, c[0x0][0x218] ;  /* 0x00008600ff0c7b82 */ /* 0x000ea20000000a00 */
[----:B------:R-:W-:Y:S02]  /*0030*/  CS2R R6, SRZ ;  /* 0x0000000000067805 */ /* 0x000fe4000001ff00 */
[----:B------:R-:W-:Y:S01]  /*0040*/  CS2R R8, SRZ ;  /* 0x0000000000087805 */ /* 0x000fe2000001ff00 */
[----:B------:R-:W3:Y:S01]  /*0050*/  S2R R3, SR_CTAID.X ;  /* 0x0000000000037919 */ /* 0x000ee20000002500 */
[----:B------:R-:W-:Y:S01]  /*0060*/  ULDC.64 UR4, c[0x0][0x208] ;  /* 0x0000820000047ab9 */ /* 0x000fe20000000a00 */
[----:B------:R-:W-:Y:S01]  /*0070*/  CS2R R18, SRZ ;  /* 0x0000000000127805 */ /* 0x000fe2000001ff00 */
[----:B------:R-:W-:Y:S01]  /*0080*/  ULDC.64 UR6, c[0x0][0x220] ;  /* 0x0000880000067ab9 */ /* 0x000fe20000000a00 */
[----:B-1----:R-:W-:-:S05]  /*0090*/  IMAD.SHL.U32 R0, R0, 0x8, RZ ;  /* 0x0000000800007824 */ /* 0x002fca00078e00ff */
[----:B------:R-:W-:-:S05]  /*00a0*/  LOP3.LUT R0, R0, 0x3f8, RZ, 0xc0, !PT ;  /* 0x000003f800007812 */ /* 0x000fca00078ec0ff */
[----:B---3--:R-:W-:Y:S02]  /*00b0*/  IMAD R0, R3, 0x400, R0 ;  /* 0x0000040003007824 */ /* 0x008fe400078e0200 */
[----:B------:R-:W1:Y:S02]  /*00c0*/  LDC.64 R2, c[0x0][0x210] ;  /* 0x00008400ff027b82 */ /* 0x000e640000000a00 */
[C---:B------:R-:W-:Y:S01]  /*00d0*/  IMAD.HI R4, R0.reuse, 0x2aaaaaab, RZ ;  /* 0x2aaaaaab00047827 */ /* 0x040fe200078e02ff */
[----:B------:R-:W-:-:S03]  /*00e0*/  ISETP.GE.AND P0, PT, R0, 0xb4300, PT ;  /* 0x000b43000000780c */ /* 0x000fc60003f06270 */
[----:B------:R-:W-:Y:S01]  /*00f0*/  VIADD R14, R0, 0x4 ;  /* 0x00000004000e7836 */ /* 0x000fe20000000000 */
[----:B------:R-:W-:-:S03]  /*0100*/  SHF.R.U32.HI R5, RZ, 0x1f, R4 ;  /* 0x0000001fff057819 */ /* 0x000fc60000011604 */
[----:B------:R-:W-:Y:S01]  /*0110*/  IMAD.HI R15, R14, 0x2aaaaaab, RZ ;  /* 0x2aaaaaab0e0f7827 */ /* 0x000fe200078e02ff */
[----:B------:R-:W-:Y:S02]  /*0120*/  LEA.HI R11, R4, R5, RZ, 0x1b ;  /* 0x00000005040b7211 */ /* 0x000fe400078fd8ff */
[----:B------:R-:W-:Y:S02]  /*0130*/  CS2R R4, SRZ ;  /* 0x0000000000047805 */ /* 0x000fe4000001ff00 */
[----:B------:R-:W-:Y:S01]  /*0140*/  SHF.R.U32.HI R16, RZ, 0x1f, R15 ;  /* 0x0000001fff107819 */ /* 0x000fe2000001160f */
[----:B------:R-:W-:Y:S01]  /*0150*/  IMAD R21, R11, -0xc0, R0 ;  /* 0xffffff400b157824 */ /* 0x000fe200078e0200 */
[----:B------:R-:W-:Y:S02]  /*0160*/  CS2R R10, SRZ ;  /* 0x00000000000a7805 */ /* 0x000fe4000001ff00 */
[----:B------:R-:W-:Y:S01]  /*0170*/  LEA.HI R15, R15, R16, RZ, 0x1b ;  /* 0x000000100f0f7211 */ /* 0x000fe200078fd8ff */
[----:B--2---:R-:W-:-:S04]  /*0180*/  IMAD.WIDE R20, R21, 0x4, R12 ;  /* 0x0000000415147825 */ /* 0x004fc800078e020c */
[----:B-1----:R-:W-:Y:S01]  /*0190*/  IMAD.WIDE R2, R0, 0x4, R2 ;  /* 0x0000000400027825 */ /* 0x002fe200078e0202 */
[----:B------:R-:W2:Y:S04]  /*01a0*/  @!P0 LDG.E.EL.128 R4, desc[UR4][R20.64] ;  /* 0x0000000414048981 */ /* 0x000ea8000c2e1d00 */
[----:B------:R-:W2:Y:S01]  /*01b0*/  @!P0 LDG.E.128 R8, desc[UR4][R2.64] ;  /* 0x0000000402088981 */ /* 0x000ea2000c1e1d00 */
[----:B------:R-:W-:Y:S01]  /*01c0*/  IMAD R15, R15, -0xc0, R14 ;  /* 0xffffff400f0f7824 */ /* 0x000fe200078e020e */
[----:B------:R-:W-:-:S03]  /*01d0*/  CS2R R16, SRZ ;  /* 0x0000000000107805 */ /* 0x000fc6000001ff00 */
[----:B------:R-:W-:Y:S01]  /*01e0*/  IMAD.WIDE R22, R15, 0x4, R12 ;  /* 0x000000040f167825 */ /* 0x000fe200078e020c */
[----:B------:R-:W-:Y:S02]  /*01f0*/  CS2R R12, SRZ ;  /* 0x00000000000c7805 */ /* 0x000fe4000001ff00 */
[----:B------:R-:W-:Y:S01]  /*0200*/  CS2R R14, SRZ ;  /* 0x00000000000e7805 */ /* 0x000fe2000001ff00 */
[----:B------:R1:W3:Y:S05]  /*0210*/  @!P0 LDG.E.128 R16, desc[UR4][R2.64+0x10] ;  /* 0x0000100402108981 */ /* 0x0002ea000c1e1d00 */
[----:B------:R-:W3:Y:S01]  /*0220*/  @!P0 LDG.E.EL.128 R12, desc[UR4][R22.64] ;  /* 0x00000004160c8981 */ /* 0x000ee2000c2e1d00 */
[----:B--2---:R-:W-:Y:S01]  /*0230*/  FSETP.GEU.AND P3, PT, R11, -R7, PT ;  /* 0x800000070b00720b */ /* 0x004fe20003f6e000 */
[----:B------:R-:W-:Y:S01]  /*0240*/  FADD R7, R7, R11 ;  /* 0x0000000b07077221 */ /* 0x000fe20000000000 */
[----:B------:R-:W-:Y:S01]  /*0250*/  FADD R11, R6, R10 ;  /* 0x0000000a060b7221 */ /* 0x000fe20000000000 */
[----:B------:R-:W-:-:S03]  /*0260*/  FSETP.GEU.AND P1, PT, R10, -R6, PT ;  /* 0x800000060a00720b */ /* 0x000fc60003f2e000 */
[----:B------:R-:W-:Y:S02]  /*0270*/  FSEL R7, R7, RZ, P3 ;  /* 0x000000ff07077208 */ /* 0x000fe40001800000 */
[----:B------:R-:W-:Y:S02]  /*0280*/  FSEL R11, R11, RZ, P1 ;  /* 0x000000ff0b0b7208 */ /* 0x000fe40000800000 */
[----:B------:R-:W-:Y:S02]  /*0290*/  FSETP.GTU.AND P4, PT, R7, RZ, PT ;  /* 0x000000ff0700720b */ /* 0x000fe40003f8c000 */
[----:B------:R-:W-:Y:S02]  /*02a0*/  FSETP.GTU.AND P3, PT, R11, RZ, PT ;  /* 0x000000ff0b00720b */ /* 0x000fe40003f6c000 */
[----:B-1----:R-:W-:Y:S02]  /*02b0*/  SEL R2, RZ, 0x1, P4 ;  /* 0x00000001ff027807 */ /* 0x002fe40002000000 */
[----:B------:R-:W-:Y:S01]  /*02c0*/  SEL R3, RZ, 0x1, P3 ;  /* 0x00000001ff037807 */ /* 0x000fe20001800000 */
[----:B------:R-:W-:Y:S01]  /*02d0*/  FADD R6, R4, R8 ;  /* 0x0000000804067221 */ /* 0x000fe20000000000 */
[----:B------:R-:W-:Y:S01]  /*02e0*/  FSETP.GEU.AND P2, PT, R9, -R5, PT ;  /* 0x800000050900720b */ /* 0x000fe20003f4e000 */
[----:B------:R-:W-:Y:S01]  /*02f0*/  FADD R5, R5, R9 ;  /* 0x0000000905057221 */ /* 0x000fe20000000000 */
[----:B------:R-:W-:-:S02]  /*0300*/  FSETP.GEU.AND P1, PT, R8, -R4, PT ;  /* 0x800000040800720b */ /* 0x000fc40003f2e000 */
[----:B------:R-:W-:Y:S01]  /*0310*/  PRMT R4, R3, 0x3340, R2 ;  /* 0x0000334003047816 */ /* 0x000fe20000000002 */
[----:B---3--:R-:W-:Y:S01]  /*0320*/  FADD R2, R12, R16 ;  /* 0x000000100c027221 */ /* 0x008fe20000000000 */
[----:B------:R-:W-:Y:S01]  /*0330*/  FSETP.GEU.AND P6, PT, R19, -R15, PT ;  /* 0x8000000f1300720b */ /* 0x000fe20003fce000 */
[----:B------:R-:W-:Y:S01]  /*0340*/  FADD R15, R15, R19 ;  /* 0x000000130f0f7221 */ /* 0x000fe20000000000 */
[----:B------:R-:W-:Y:S01]  /*0350*/  FSETP.GEU.AND P5, PT, R18, -R14, PT ;  /* 0x8000000e1200720b */ /* 0x000fe20003fae000 */
[----:B------:R-:W-:Y:S01]  /*0360*/  FADD R14, R14, R18 ;  /* 0x000000120e0e7221 */ /* 0x000fe20000000000 */
[----:B------:R-:W-:Y:S01]  /*0370*/  FSETP.GEU.AND P4, PT, R17, -R13, PT ;  /* 0x8000000d1100720b */ /* 0x000fe20003f8e000 */
[----:B------:R-:W-:Y:S01]  /*0380*/  FADD R13, R13, R17 ;  /* 0x000000110d0d7221 */ /* 0x000fe20000000000 */
[----:B------:R-:W-:Y:S02]  /*0390*/  FSETP.GEU.AND P3, PT, R16, -R12, PT ;  /* 0x8000000c1000720b */ /* 0x000fe40003f6e000 */
[----:B------:R-:W-:-:S02]  /*03a0*/  FSEL R5, R5, RZ, P2 ;  /* 0x000000ff05057208 */ /* 0x000fc40001000000 */
[----:B------:R-:W-:Y:S02]  /*03b0*/  FSEL R6, R6, RZ, P1 ;  /* 0x000000ff06067208 */ /* 0x000fe40000800000 */
[----:B------:R-:W-:Y:S02]  /*03c0*/  FSEL R2, R2, RZ, P3 ;  /* 0x000000ff02027208 */ /* 0x000fe40001800000 */
[----:B------:R-:W-:Y:S02]  /*03d0*/  FSETP.GTU.AND P2, PT, R5, RZ, PT ;  /* 0x000000ff0500720b */ /* 0x000fe40003f4c000 */
[----:B------:R-:W-:Y:S02]  /*03e0*/  FSETP.GTU.AND P1, PT, R6, RZ, PT ;  /* 0x000000ff0600720b */ /* 0x000fe40003f2c000 */
[----:B------:R-:W-:Y:S02]  /*03f0*/  FSEL R15, R15, RZ, P6 ;  /* 0x000000ff0f0f7208 */ /* 0x000fe40003000000 */
[----:B------:R-:W-:-:S02]  /*0400*/  FSEL R14, R14, RZ, P5 ;  /* 0x000000ff0e0e7208 */ /* 0x000fc40002800000 */
[----:B------:R-:W-:Y:S02]  /*0410*/  FSEL R13, R13, RZ, P4 ;  /* 0x000000ff0d0d7208 */ /* 0x000fe40002000000 */
[----:B------:R-:W-:Y:S02]  /*0420*/  FSETP.GTU.AND P3, PT, R2, RZ, PT ;  /* 0x000000ff0200720b */ /* 0x000fe40003f6c000 */
[----:B------:R-:W-:Y:S02]  /*0430*/  FSETP.GTU.AND P6, PT, R15, RZ, PT ;  /* 0x000000ff0f00720b */ /* 0x000fe40003fcc000 */
[----:B------:R-:W-:Y:S02]  /*0440*/  FSETP.GTU.AND P5, PT, R14, RZ, PT ;  /* 0x000000ff0e00720b */ /* 0x000fe40003fac000 */
[----:B------:R-:W-:Y:S02]  /*0450*/  FSETP.GTU.AND P4, PT, R13, RZ, PT ;  /* 0x000000ff0d00720b */ /* 0x000fe40003f8c000 */
[----:B------:R-:W-:-:S02]  /*0460*/  SEL R2, RZ, 0x1, P2 ;  /* 0x00000001ff027807 */ /* 0x000fc40001000000 */
[----:B------:R-:W-:Y:S02]  /*0470*/  SEL R3, RZ, 0x1, P1 ;  /* 0x00000001ff037807 */ /* 0x000fe40000800000 */
[----:B------:R-:W-:Y:S02]  /*0480*/  SEL R6, RZ, 0x1, P6 ;  /* 0x00000001ff067807 */ /* 0x000fe40003000000 */
[----:B------:R-:W-:Y:S02]  /*0490*/  SEL R7, RZ, 0x1, P5 ;  /* 0x00000001ff077807 */ /* 0x000fe40002800000 */
[----:B------:R-:W-:Y:S02]  /*04a0*/  SEL R8, RZ, 0x1, P4 ;  /* 0x00000001ff087807 */ /* 0x000fe40002000000 */
[----:B------:R-:W-:Y:S02]  /*04b0*/  SEL R9, RZ, 0x1, P3 ;  /* 0x00000001ff097807 */ /* 0x000fe40001800000 */
[----:B------:R-:W-:-:S02]  /*04c0*/  PRMT R5, R3, 0x3340, R2 ;  /* 0x0000334003057816 */ /* 0x000fc40000000002 */
[----:B------:R-:W-:Y:S02]  /*04d0*/  IADD3 R2, P1, R0, UR6, RZ ;  /* 0x0000000600027c10 */ /* 0x000fe4000ff3e0ff */
[----:B------:R-:W-:Y:S02]  /*04e0*/  PRMT R6, R7, 0x3340, R6 ;  /* 0x0000334007067816 */ /* 0x000fe40000000006 */
[----:B------:R-:W-:Y:S02]  /*04f0*/  PRMT R9, R9, 0x3340, R8 ;  /* 0x0000334009097816 */ /* 0x000fe40000000008 */
[----:B------:R-:W-:Y:S02]  /*0500*/  LEA.HI.X.SX32 R3, R0, UR7, 0x1, P1 ;  /* 0x0000000700037c11 */ /* 0x000fe400088f0eff */
[----:B------:R-:W-:Y:S02]  /*0510*/  PRMT R4, R5, 0x5410, R4 ;  /* 0x0000541005047816 */ /* 0x000fe40000000004 */
[----:B------:R-:W-:Y:S01]  /*0520*/  PRMT R5, R9, 0x5410, R6 ;  /* 0x0000541009057816 */ /* 0x000fe20000000006 */
[----:B------:R-:W-:Y:S06]  /*0530*/  @P0 EXIT ;  /* 0x000000000000094d */ /* 0x000fec0003800000 */
[----:B------:R-:W-:Y:S01]  /*0540*/  STG.E.64 desc[UR4][R2.64], R4 ;  /* 0x0000000402007986 */ /* 0x000fe2000c101b04 */
[----:B------:R-:W-:Y:S05]  /*0550*/  EXIT ;  /* 0x000000000000794d */ /* 0x000fea0003800000 */
.L_x_0:
[----:B------:R-:W-:-:S00]  /*0560*/  BRA `(.L_x_0) ;  /* 0xfffffffc00fc7947 */ /* 0x000fc0000383ffff */
[----:B------:R-:W-:-:S00]  /*0570*/  NOP ;  /* 0x0000000000007918 */ /* 0x000fc00000000000 */
        /* <DEDUP_REMOVED lines=8> */
.L_x_1:


//--------------------- .nv.constant0.triton_poi_fused_convolution_relu_threshold_backward_19 --------------------------
	.section	.nv.constant0.triton_poi_fused_convolution_relu_threshold_backward_19,"a",@progbits
	.sectionflags	@""
	.align	4
.nv.constant0.triton_poi_fused_convolution_relu_threshold_backward_19:
	.zero		556
